	.headerflags	@"EF_CUDA_TEXMODE_UNIFIED EF_CUDA_64BIT_ADDRESS EF_CUDA_ACCELERATORS EF_CUDA_SM90 EF_CUDA_VIRTUAL_SM(EF_CUDA_SM90)"
	.elftype	@"ET_EXEC"


//--------------------- .nv.info                  --------------------------
	.section	.nv.info,"",@"SHT_CUDA_INFO"
	.align	4


	//----- nvinfo : EIATTR_REGCOUNT
	.align		4
        /*0000*/ 	.byte	0x04, 0x2f
        /*0002*/ 	.short	(.L_1 - .L_0)
	.align		4
.L_0:
        /*0004*/ 	.word	index@(triton_poi_fused_maximum_0)
        /*0008*/ 	.word	0x00000010


	//----- nvinfo : EIATTR_MIN_STACK_SIZE
	.align		4
.L_1:
        /*000c*/ 	.byte	0x04, 0x12
        /*000e*/ 	.short	(.L_3 - .L_2)
	.align		4
.L_2:
        /*0010*/ 	.word	index@(triton_poi_fused_maximum_0)
        /*0014*/ 	.word	0x00000000


	//----- nvinfo : EIATTR_FRAME_SIZE
	.align		4
.L_3:
        /*0018*/ 	.byte	0x04, 0x11
        /*001a*/ 	.short	(.L_5 - .L_4)
	.align		4
.L_4:
        /*001c*/ 	.word	index@(triton_poi_fused_maximum_0)
        /*0020*/ 	.word	0x00000000


	//----- nvinfo : EIATTR_MIN_STACK_SIZE
	.align		4
.L_5:
        /*0024*/ 	.byte	0x04, 0x12
        /*0026*/ 	.short	(.L_7 - .L_6)
	.align		4
.L_6:
        /*0028*/ 	.word	index@(triton_poi_fused_maximum_0)
        /*002c*/ 	.word	0x00000000
.L_7:


//--------------------- .nv.info.triton_poi_fused_maximum_0 --------------------------
	.section	.nv.info.triton_poi_fused_maximum_0,"",@"SHT_CUDA_INFO"
	.sectionflags	@""
	.align	4


	//----- nvinfo : EIATTR_CUDA_API_VERSION
	.align		4
        /*0000*/ 	.byte	0x04, 0x37
        /*0002*/ 	.short	(.L_9 - .L_8)
.L_8:
        /*0004*/ 	.word	0x0000007c


	//----- nvinfo : EIATTR_KPARAM_INFO
	.align		4
.L_9:
        /*0008*/ 	.byte	0x04, 0x17
        /*000a*/ 	.short	(.L_11 - .L_10)
.L_10:
        /*000c*/ 	.word	0x00000000
        /*0010*/ 	.short	0x0003
        /*0012*/ 	.short	0x0018
        /*0014*/ 	.byte	0x00, 0xf0, 0x11, 0x00


	//----- nvinfo : EIATTR_KPARAM_INFO
	.align		4
.L_11:
        /*0018*/ 	.byte	0x04, 0x17
        /*001a*/ 	.short	(.L_13 - .L_12)
.L_12:
        /*001c*/ 	.word	0x00000000
        /*0020*/ 	.short	0x0002
        /*0022*/ 	.short	0x0010
        /*0024*/ 	.byte	0x00, 0xf4, 0x21, 0x00


	//----- nvinfo : EIATTR_KPARAM_INFO
	.align		4
.L_13:
        /*0028*/ 	.byte	0x04, 0x17
        /*002a*/ 	.short	(.L_15 - .L_14)
.L_14:
        /*002c*/ 	.word	0x00000000
        /*0030*/ 	.short	0x0001
        /*0032*/ 	.short	0x0008
        /*0034*/ 	.byte	0x00, 0xf4, 0x21, 0x00


	//----- nvinfo : EIATTR_KPARAM_INFO
	.align		4
.L_15:
        /*0038*/ 	.byte	0x04, 0x17
        /*003a*/ 	.short	(.L_17 - .L_16)
.L_16:
        /*003c*/ 	.word	0x00000000
        /*0040*/ 	.short	0x0000
        /*0042*/ 	.short	0x0000
        /*0044*/ 	.byte	0x00, 0xf4, 0x21, 0x00


	//----- nvinfo : EIATTR_SPARSE_MMA_MASK
	.align		4
.L_17:
        /*0048*/ 	.byte	0x03, 0x50
        /*004a*/ 	.short	0x0000


	//----- nvinfo : EIATTR_MAXREG_COUNT
	.align		4
        /*004c*/ 	.byte	0x03, 0x1b
        /*004e*/ 	.short	0x00ff


	//----- nvinfo : EIATTR_EXIT_INSTR_OFFSETS
	.align		4
        /*0050*/ 	.byte	0x04, 0x1c
        /*0052*/ 	.short	(.L_19 - .L_18)


	//   ....[0]....
.L_18:
        /*0054*/ 	.word	0x00000180


	//   ....[1]....
        /*0058*/ 	.word	0x000001a0


	//----- nvinfo : EIATTR_REQNTID
	.align		4
.L_19:
        /*005c*/ 	.byte	0x04, 0x10
        /*005e*/ 	.short	(.L_21 - .L_20)
.L_20:
        /*0060*/ 	.word	0x00000080
        /*0064*/ 	.word	0x00000001
        /*0068*/ 	.word	0x00000001


	//----- nvinfo : EIATTR_CBANK_PARAM_SIZE
	.align		4
.L_21:
        /*006c*/ 	.byte	0x03, 0x19
        /*006e*/ 	.short	0x001c


	//----- nvinfo : EIATTR_PARAM_CBANK
	.align		4
        /*0070*/ 	.byte	0x04, 0x0a
        /*0072*/ 	.short	(.L_23 - .L_22)
	.align		4
.L_22:
        /*0074*/ 	.word	index@(.nv.constant0.triton_poi_fused_maximum_0)
        /*0078*/ 	.short	0x0210
        /*007a*/ 	.short	0x001c


	//----- nvinfo : EIATTR_SW_WAR
	.align		4
.L_23:
        /*007c*/ 	.byte	0x04, 0x36
        /*007e*/ 	.short	(.L_25 - .L_24)
.L_24:
        /*0080*/ 	.word	0x00000008
.L_25:


//--------------------- .nv.callgraph             --------------------------
	.section	.nv.callgraph,"",@"SHT_CUDA_CALLGRAPH"
	.align	4
	.sectionentsize	8
	.align		4
        /*0000*/ 	.word	0x00000000
	.align		4
        /*0004*/ 	.word	0xffffffff
	.align		4
        /*0008*/ 	.word	0x00000000
	.align		4
        /*000c*/ 	.word	0xfffffffe
	.align		4
        /*0010*/ 	.word	0x00000000
	.align		4
        /*0014*/ 	.word	0xfffffffd
	.align		4
        /*0018*/ 	.word	0x00000000
	.align		4
        /*001c*/ 	.word	0xfffffffc


//--------------------- .text.triton_poi_fused_maximum_0 --------------------------
	.section	.text.triton_poi_fused_maximum_0,"ax",@progbits
	.align	128
        .global         triton_poi_fused_maximum_0
        .type           triton_poi_fused_maximum_0,@function
        .size           triton_poi_fused_maximum_0,(.L_x_1 - triton_poi_fused_maximum_0)
        .other          triton_poi_fused_maximum_0,@"STO_CUDA_ENTRY STV_DEFAULT"
triton_poi_fused_maximum_0:
.text.triton_poi_fused_maximum_0:
[----:B------:R-:W0:Y:S02]  /*0000*/  LDC R1, c[0x0][0x28] ;  /* 0x00000a00ff017b82 */ /* 0x000e240000000800 */
[----:B------:R-:W1:Y:S01]  /*0010*/  S2R R0, SR_TID.X ;  /* 0x0000000000007919 */ /* 0x000e620000002100 */
[----:B------:R-:W2:Y:S01]  /*0020*/  LDC.64 R2, c[0x0][0x210] ;  /* 0x00008400ff027b82 */ /* 0x000ea20000000a00 */
[----:B------:R-:W-:Y:S01]  /*0030*/  CS2R R12, SRZ ;  /* 0x00000000000c7805 */ /* 0x000fe2000001ff00 */
[----:B------:R-:W-:Y:S01]  /*0040*/  ULDC.64 UR4, c[0x0][0x208] ;  /* 0x0000820000047ab9 */ /* 0x000fe20000000a00 */
[----:B------:R-:W3:Y:S05]  /*0050*/  S2R R9, SR_CTAID.X ;  /* 0x0000000000097919 */ /* 0x000eea0000002500 */
[----:B------:R-:W4:Y:S01]  /*0060*/  LDC.64 R4, c[0x0][0x218] ;  /* 0x00008600ff047b82 */ /* 0x000f220000000a00 */
[----:B------:R-:W-:-:S07]  /*0070*/  CS2R R10, SRZ ;  /* 0x00000000000a7805 */ /* 0x000fce000001ff00 */
[----:B------:R-:W5:Y:S01]  /*0080*/  LDC.64 R6, c[0x0][0x220] ;  /* 0x00008800ff067b82 */ /* 0x000f620000000a00 */
[----:B-1----:R-:W-:-:S05]  /*0090*/  IMAD.SHL.U32 R0, R0, 0x2, RZ ;  /* 0x0000000200007824 */ /* 0x002fca00078e00ff */
[----:B------:R-:W-:-:S05]  /*00a0*/  LOP3.LUT R0, R0, 0xfe, RZ, 0xc0, !PT ;  /* 0x000000fe00007812 */ /* 0x000fca00078ec0ff */
[----:B---3--:R-:W-:-:S04]  /*00b0*/  IMAD R9, R9, 0x100, R0 ;  /* 0x0000010009097824 */ /* 0x008fc800078e0200 */
[C---:B--2---:R-:W-:Y:S01]  /*00c0*/  IMAD.WIDE R2, R9.reuse, 0x4, R2 ;  /* 0x0000000409027825 */ /* 0x044fe200078e0202 */
[----:B------:R-:W-:-:S03]  /*00d0*/  ISETP.GE.AND P4, PT, R9, 0x100, PT ;  /* 0x000001000900780c */ /* 0x000fc60003f86270 */
[----:B----4-:R-:W-:-:S10]  /*00e0*/  IMAD.WIDE R4, R9, 0x4, R4 ;  /* 0x0000000409047825 */ /* 0x010fd400078e0204 */
[----:B------:R-:W2:Y:S04]  /*00f0*/  @!P4 LDG.E.64 R12, desc[UR4][R2.64] ;  /* 0x00000004020cc981 */ /* 0x000ea8000c1e1b00 */
[----:B------:R-:W3:Y:S01]  /*0100*/  @!P4 LDG.E.64 R10, desc[UR4][R4.64] ;  /* 0x00000004040ac981 */ /* 0x000ee2000c1e1b00 */
[----:B-----5:R-:W-:Y:S01]  /*0110*/  IMAD.WIDE R6, R9, 0x4, R6 ;  /* 0x0000000409067825 */ /* 0x020fe200078e0206 */
[C---:B--2---:R-:W-:Y:S02]  /*0120*/  FSETP.NAN.AND P2, PT, R12.reuse, R12, PT ;  /* 0x0000000c0c00720b */ /* 0x044fe40003f48000 */
[----:B------:R-:W-:Y:S02]  /*0130*/  FSETP.NAN.AND P3, PT, R13, R13, PT ;  /* 0x0000000d0d00720b */ /* 0x000fe40003f68000 */
[----:B---3--:R-:W-:-:S02]  /*0140*/  FSETP.GT.AND P0, PT, R12, R10, PT ;  /* 0x0000000a0c00720b */ /* 0x008fc40003f04000 */
[----:B------:R-:W-:-:S07]  /*0150*/  FSETP.GT.AND P1, PT, R13, R11, PT ;  /* 0x0000000b0d00720b */ /* 0x000fce0003f24000 */
[----:B------:R-:W-:Y:S02]  /*0160*/  @!P2 SEL R12, R12, R10, P0 ;  /* 0x0000000a0c0ca207 */ /* 0x000fe40000000000 */
[----:B------:R-:W-:Y:S01]  /*0170*/  @!P3 SEL R13, R13, R11, P1 ;  /* 0x0000000b0d0db207 */ /* 0x000fe20000800000 */
[----:B------:R-:W-:Y:S06]  /*0180*/  @P4 EXIT ;  /* 0x000000000000494d */ /* 0x000fec0003800000 */
[----:B------:R-:W-:Y:S01]  /*0190*/  STG.E.64 desc[UR4][R6.64], R12 ;  /* 0x0000000c06007986 */ /* 0x000fe2000c101b04 */
[----:B------:R-:W-:Y:S05]  /*01a0*/  EXIT ;  /* 0x000000000000794d */ /* 0x000fea0003800000 */
.L_x_0:
[----:B------:R-:W-:-:S00]  /*01b0*/  BRA `(.L_x_0) ;  /* 0xfffffffc00fc7947 */ /* 0x000fc0000383ffff */
[----:B------:R-:W-:-:S00]  /*01c0*/  NOP ;  /* 0x0000000000007918 */ /* 0x000fc00000000000 */
        /* <DEDUP_REMOVED lines=11> */
.L_x_1:


//--------------------- .nv.constant0.triton_poi_fused_maximum_0 --------------------------
	.section	.nv.constant0.triton_poi_fused_maximum_0,"a",@progbits
	.sectionflags	@""
	.align	4
.nv.constant0.triton_poi_fused_maximum_0:
	.zero		556
